//
// Generated by NVIDIA NVVM Compiler
//
// Compiler Build ID: CL-36424714
// Cuda compilation tools, release 13.0, V13.0.88
// Based on NVVM 20.0.0
//

.version 9.0
.target sm_100
.address_size 64

	// .globl	_Z8multiplyPfS_S_

.visible .entry _Z8multiplyPfS_S_(
	.param .u64 .ptr .align 1 _Z8multiplyPfS_S__param_0,
	.param .u64 .ptr .align 1 _Z8multiplyPfS_S__param_1,
	.param .u64 .ptr .align 1 _Z8multiplyPfS_S__param_2
)
{
	.reg .b32 	%r<5>;
	.reg .b32 	%f<4>;
	.reg .b64 	%rd<11>;

	ld.param.u64 	%rd1, [_Z8multiplyPfS_S__param_0];
	ld.param.u64 	%rd2, [_Z8multiplyPfS_S__param_1];
	ld.param.u64 	%rd3, [_Z8multiplyPfS_S__param_2];
	cvta.to.global.u64 	%rd4, %rd1;
	cvta.to.global.u64 	%rd5, %rd3;
	cvta.to.global.u64 	%rd6, %rd2;
	mov.u32 	%r1, %tid.x;
	mov.u32 	%r2, %ctaid.x;
	mov.u32 	%r3, %ntid.x;
	mad.lo.s32 	%r4, %r2, %r3, %r1;
	mul.wide.s32 	%rd7, %r4, 4;
	add.s64 	%rd8, %rd6, %rd7;
	ld.global.f32 	%f1, [%rd8];
	add.s64 	%rd9, %rd5, %rd7;
	ld.global.f32 	%f2, [%rd9];
	mul.f32 	%f3, %f1, %f2;
	add.s64 	%rd10, %rd4, %rd7;
	st.global.f32 	[%rd10], %f3;
	ret;

}


// ===== COMPILED SASS (sm_100) =====

	.target	sm_100

	.elftype	@"ET_EXEC"


//--------------------- .note.nv.tkinfo           --------------------------
	.section	.note.nv.tkinfo,"",@"SHT_NOTE"
	.sectionflags	@"SHF_NOTE_NV_TKINFO"
	.tkinfo
        /*0018*/ 	.word	0x00000002
        /*0030*/ 	.string	""
        /*0030*/ 	.string	"ptxas"
        /*0030*/ 	.string	"Cuda compilation tools, release 13.0, V13.0.88"
        /*0030*/ 	.string	"Build cuda_13.0.r13.0/compiler.36424714_0"
        /*0030*/ 	.string	"-arch sm_100 -m 64 "



//--------------------- .note.nv.cuinfo           --------------------------
	.section	.note.nv.cuinfo,"",@"SHT_NOTE"
	.sectionflags	@"SHF_NOTE_NV_CUINFO"
        /*0018*/ 	.short	0x0002
        /*001a*/ 	.short	0x0064
        /*001c*/ 	.short	0x0082
	.zero		2


//--------------------- .nv.info                  --------------------------
	.section	.nv.info,"",@"SHT_CUDA_INFO"
	.align	4


	//----- nvinfo : EIATTR_REGCOUNT
	.align		4
        /*0000*/ 	.byte	0x04, 0x2f
        /*0002*/ 	.short	(.L_1 - .L_0)
	.align		4
.L_0:
        /*0004*/ 	.word	index@(_Z8multiplyPfS_S_)
        /*0008*/ 	.word	0x0000000c


	//----- nvinfo : EIATTR_FRAME_SIZE
	.align		4
.L_1:
        /*000c*/ 	.byte	0x04, 0x11
        /*000e*/ 	.short	(.L_3 - .L_2)
	.align		4
.L_2:
        /*0010*/ 	.word	index@(_Z8multiplyPfS_S_)
        /*0014*/ 	.word	0x00000000


	//----- nvinfo : EIATTR_MIN_STACK_SIZE
	.align		4
.L_3:
        /*0018*/ 	.byte	0x04, 0x12
        /*001a*/ 	.short	(.L_5 - .L_4)
	.align		4
.L_4:
        /*001c*/ 	.word	index@(_Z8multiplyPfS_S_)
        /*0020*/ 	.word	0x00000000
.L_5:


//--------------------- .nv.compat                --------------------------
	.section	.nv.compat,"",@"SHT_CUDA_COMPAT_INFO"
	.align	4
        /*0000*/ 	.byte	0x02, 0x09, 0x00, 0x00, 0x02, 0x02, 0x01, 0x00, 0x02, 0x05, 0x05, 0x00, 0x03, 0x07, 0x01, 0x01
        /*0010*/ 	.byte	0x02, 0x03, 0x00, 0x00, 0x02, 0x06, 0x01, 0x00, 0x04, 0x0b, 0x08, 0x00, 0x09, 0x00, 0x00, 0x00
        /*0020*/ 	.byte	0x00, 0x00, 0x00, 0x00


//--------------------- .nv.info._Z8multiplyPfS_S_ --------------------------
	.section	.nv.info._Z8multiplyPfS_S_,"",@"SHT_CUDA_INFO"
	.sectionflags	@""
	.align	4


	//----- nvinfo : EIATTR_CUDA_API_VERSION
	.align		4
        /*0000*/ 	.byte	0x04, 0x37
        /*0002*/ 	.short	(.L_7 - .L_6)
.L_6:
        /*0004*/ 	.word	0x00000082


	//----- nvinfo : EIATTR_KPARAM_INFO
	.align		4
.L_7:
        /*0008*/ 	.byte	0x04, 0x17
        /*000a*/ 	.short	(.L_9 - .L_8)
.L_8:
        /*000c*/ 	.word	0x00000000
        /*0010*/ 	.short	0x0002
        /*0012*/ 	.short	0x0010
        /*0014*/ 	.byte	0x00, 0xf5, 0x21, 0x00


	//----- nvinfo : EIATTR_KPARAM_INFO
	.align		4
.L_9:
        /*0018*/ 	.byte	0x04, 0x17
        /*001a*/ 	.short	(.L_11 - .L_10)
.L_10:
        /*001c*/ 	.word	0x00000000
        /*0020*/ 	.short	0x0001
        /*0022*/ 	.short	0x0008
        /*0024*/ 	.byte	0x00, 0xf5, 0x21, 0x00


	//----- nvinfo : EIATTR_KPARAM_INFO
	.align		4
.L_11:
        /*0028*/ 	.byte	0x04, 0x17
        /*002a*/ 	.short	(.L_13 - .L_12)
.L_12:
        /*002c*/ 	.word	0x00000000
        /*0030*/ 	.short	0x0000
        /*0032*/ 	.short	0x0000
        /*0034*/ 	.byte	0x00, 0xf5, 0x21, 0x00


	//----- nvinfo : EIATTR_SPARSE_MMA_MASK
	.align		4
.L_13:
        /*0038*/ 	.byte	0x03, 0x50
        /*003a*/ 	.short	0x0000


	//----- nvinfo : EIATTR_MAXREG_COUNT
	.align		4
        /*003c*/ 	.byte	0x03, 0x1b
        /*003e*/ 	.short	0x00ff


	//----- nvinfo : EIATTR_MERCURY_ISA_VERSION
	.align		4
        /*0040*/ 	.byte	0x03, 0x5f
        /*0042*/ 	.short	0x0101


	//----- nvinfo : EIATTR_VRC_CTA_INIT_COUNT
	.align		4
        /*0044*/ 	.byte	0x02, 0x4a
	.zero		1
	.zero		1


	//----- nvinfo : EIATTR_EXIT_INSTR_OFFSETS
	.align		4
        /*0048*/ 	.byte	0x04, 0x1c
        /*004a*/ 	.short	(.L_15 - .L_14)


	//   ....[0]....
.L_14:
        /*004c*/ 	.word	0x00000100


	//----- nvinfo : EIATTR_CBANK_PARAM_SIZE
	.align		4
.L_15:
        /*0050*/ 	.byte	0x03, 0x19
        /*0052*/ 	.short	0x0018


	//----- nvinfo : EIATTR_PARAM_CBANK
	.align		4
        /*0054*/ 	.byte	0x04, 0x0a
        /*0056*/ 	.short	(.L_17 - .L_16)
	.align		4
.L_16:
        /*0058*/ 	.word	index@(.nv.constant0._Z8multiplyPfS_S_)
        /*005c*/ 	.short	0x0380
        /*005e*/ 	.short	0x0018


	//----- nvinfo : EIATTR_SW_WAR
	.align		4
.L_17:
        /*0060*/ 	.byte	0x04, 0x36
        /*0062*/ 	.short	(.L_19 - .L_18)
.L_18:
        /*0064*/ 	.word	0x00000008
.L_19:


//--------------------- .nv.callgraph             --------------------------
	.section	.nv.callgraph,"",@"SHT_CUDA_CALLGRAPH"
	.align	4
	.sectionentsize	8
	.align		4
        /*0000*/ 	.word	0x00000000
	.align		4
        /*0004*/ 	.word	0xffffffff
	.align		4
        /*0008*/ 	.word	0x00000000
	.align		4
        /*000c*/ 	.word	0xfffffffe
	.align		4
        /*0010*/ 	.word	0x00000000
	.align		4
        /*0014*/ 	.word	0xfffffffd
	.align		4
        /*0018*/ 	.word	0x00000000
	.align		4
        /*001c*/ 	.word	0xfffffffc


//--------------------- .text._Z8multiplyPfS_S_   --------------------------
	.section	.text._Z8multiplyPfS_S_,"ax",@progbits
	.align	128
        .global         _Z8multiplyPfS_S_
        .type           _Z8multiplyPfS_S_,@function
        .size           _Z8multiplyPfS_S_,(.L_x_1 - _Z8multiplyPfS_S_)
        .other          _Z8multiplyPfS_S_,@"STO_CUDA_ENTRY STV_DEFAULT"
_Z8multiplyPfS_S_:
.text._Z8multiplyPfS_S_:
[----:B------:R-:W-:Y:S01]  /*0000*/  LDC R1, c[0x0][0x37c] ;  /* 0x0000df00ff017b82 */ /* 0x000fe20000000800 */
[----:B------:R-:W0:Y:S07]  /*0010*/  S2R R9, SR_TID.X ;  /* 0x0000000000097919 */ /* 0x000e2e0000002100 */
[----:B------:R-:W0:Y:S01]  /*0020*/  S2UR UR6, SR_CTAID.X ;  /* 0x00000000000679c3 */ /* 0x000e220000002500 */
[----:B------:R-:W1:Y:S07]  /*0030*/  LDCU.64 UR4, c[0x0][0x358] ;  /* 0x00006b00ff0477ac */ /* 0x000e6e0008000a00 */
[----:B------:R-:W0:Y:S08]  /*0040*/  LDC R0, c[0x0][0x360] ;  /* 0x0000d800ff007b82 */ /* 0x000e300000000800 */
[----:B------:R-:W2:Y:S08]  /*0050*/  LDC.64 R2, c[0x0][0x388] ;  /* 0x0000e200ff027b82 */ /* 0x000eb00000000a00 */
[----:B------:R-:W3:Y:S01]  /*0060*/  LDC.64 R4, c[0x0][0x390] ;  /* 0x0000e400ff047b82 */ /* 0x000ee20000000a00 */
[----:B0-----:R-:W-:-:S07]  /*0070*/  IMAD R9, R0, UR6, R9 ;  /* 0x0000000600097c24 */ /* 0x001fce000f8e0209 */
[----:B------:R-:W0:Y:S01]  /*0080*/  LDC.64 R6, c[0x0][0x380] ;  /* 0x0000e000ff067b82 */ /* 0x000e220000000a00 */
[----:B--2---:R-:W-:-:S06]  /*0090*/  IMAD.WIDE R2, R9, 0x4, R2 ;  /* 0x0000000409027825 */ /* 0x004fcc00078e0202 */
[----:B-1----:R-:W2:Y:S01]  /*00a0*/  LDG.E R2, desc[UR4][R2.64] ;  /* 0x0000000402027981 */ /* 0x002ea2000c1e1900 */
[----:B---3--:R-:W-:-:S06]  /*00b0*/  IMAD.WIDE R4, R9, 0x4, R4 ;  /* 0x0000000409047825 */ /* 0x008fcc00078e0204 */
[----:B------:R-:W2:Y:S01]  /*00c0*/  LDG.E R5, desc[UR4][R4.64] ;  /* 0x0000000404057981 */ /* 0x000ea2000c1e1900 */
[----:B0-----:R-:W-:-:S04]  /*00d0*/  IMAD.WIDE R6, R9, 0x4, R6 ;  /* 0x0000000409067825 */ /* 0x001fc800078e0206 */
[----:B--2---:R-:W-:-:S05]  /*00e0*/  FMUL R9, R2, R5 ;  /* 0x0000000502097220 */ /* 0x004fca0000400000 */
[----:B------:R-:W-:Y:S01]  /*00f0*/  STG.E desc[UR4][R6.64], R9 ;  /* 0x0000000906007986 */ /* 0x000fe2000c101904 */
[----:B------:R-:W-:Y:S05]  /*0100*/  EXIT ;  /* 0x000000000000794d */ /* 0x000fea0003800000 */
.L_x_0:
[----:B------:R-:W-:-:S00]  /*0110*/  BRA `(.L_x_0) ;  /* 0xfffffffc00fc7947 */ /* 0x000fc0000383ffff */
[----:B------:R-:W-:-:S00]  /*0120*/  NOP ;  /* 0x0000000000007918 */ /* 0x000fc00000000000 */
        /* <DEDUP_REMOVED lines=13> */
.L_x_1:


//--------------------- .nv.shared.reserved.0     --------------------------
	.section	.nv.shared.reserved.0,"aw",@nobits
	.weak		__nv_reservedSMEM_offset_0_alias
	.size		__nv_reservedSMEM_offset_0_alias, 0, 64
	.other		__nv_reservedSMEM_offset_0_alias,@"STO_CUDA_RESERVED_SHARED STV_DEFAULT"
__nv_reservedSMEM_offset_0_alias:
	.zero		0
	.zero		64


//--------------------- .nv.constant0._Z8multiplyPfS_S_ --------------------------
	.section	.nv.constant0._Z8multiplyPfS_S_,"a",@progbits
	.sectionflags	@""
	.align	4
.nv.constant0._Z8multiplyPfS_S_:
	.zero		920


//--------------------- SYMBOLS --------------------------

	.type		.nv.reservedSmem.offset0,@object
	.size		.nv.reservedSmem.offset0,0x4
